//
// Generated by NVIDIA NVVM Compiler
//
// Compiler Build ID: CL-36424714
// Cuda compilation tools, release 13.0, V13.0.88
// Based on NVVM 20.0.0
//

.version 9.0
.target sm_100
.address_size 64

	// .globl	_Z21compute_output_vectorPdi

.visible .entry _Z21compute_output_vectorPdi(
	.param .u64 .ptr .align 1 _Z21compute_output_vectorPdi_param_0,
	.param .u32 _Z21compute_output_vectorPdi_param_1
)
{
	.reg .pred 	%p<2>;
	.reg .b32 	%r<6>;
	.reg .b64 	%rd<7>;

	ld.param.u64 	%rd1, [_Z21compute_output_vectorPdi_param_0];
	ld.param.u32 	%r2, [_Z21compute_output_vectorPdi_param_1];
	mov.u32 	%r3, %ctaid.x;
	mov.u32 	%r4, %ntid.x;
	mov.u32 	%r5, %tid.x;
	mad.lo.s32 	%r1, %r3, %r4, %r5;
	setp.ge.s32 	%p1, %r1, %r2;
	@%p1 bra 	$L__BB0_2;
	cvta.to.global.u64 	%rd2, %rd1;
	mul.wide.s32 	%rd3, %r1, 8;
	add.s64 	%rd4, %rd2, %rd3;
	mov.b64 	%rd5, 0;
	st.global.u64 	[%rd4], %rd5;
	mov.b64 	%rd6, 4607182418800017408;
	st.global.u64 	[%rd2], %rd6;
$L__BB0_2:
	ret;

}


// ===== COMPILED SASS (sm_100) =====

	.target	sm_100

	.elftype	@"ET_EXEC"


//--------------------- .note.nv.tkinfo           --------------------------
	.section	.note.nv.tkinfo,"",@"SHT_NOTE"
	.sectionflags	@"SHF_NOTE_NV_TKINFO"
	.tkinfo
        /*0018*/ 	.word	0x00000002
        /*0030*/ 	.string	""
        /*0030*/ 	.string	"ptxas"
        /*0030*/ 	.string	"Cuda compilation tools, release 13.0, V13.0.88"
        /*0030*/ 	.string	"Build cuda_13.0.r13.0/compiler.36424714_0"
        /*0030*/ 	.string	"-arch sm_100 -m 64 "



//--------------------- .note.nv.cuinfo           --------------------------
	.section	.note.nv.cuinfo,"",@"SHT_NOTE"
	.sectionflags	@"SHF_NOTE_NV_CUINFO"
        /*0018*/ 	.short	0x0002
        /*001a*/ 	.short	0x0064
        /*001c*/ 	.short	0x0082
	.zero		2


//--------------------- .nv.info                  --------------------------
	.section	.nv.info,"",@"SHT_CUDA_INFO"
	.align	4


	//----- nvinfo : EIATTR_REGCOUNT
	.align		4
        /*0000*/ 	.byte	0x04, 0x2f
        /*0002*/ 	.short	(.L_1 - .L_0)
	.align		4
.L_0:
        /*0004*/ 	.word	index@(_Z21compute_output_vectorPdi)
        /*0008*/ 	.word	0x0000000a


	//----- nvinfo : EIATTR_FRAME_SIZE
	.align		4
.L_1:
        /*000c*/ 	.byte	0x04, 0x11
        /*000e*/ 	.short	(.L_3 - .L_2)
	.align		4
.L_2:
        /*0010*/ 	.word	index@(_Z21compute_output_vectorPdi)
        /*0014*/ 	.word	0x00000000


	//----- nvinfo : EIATTR_MIN_STACK_SIZE
	.align		4
.L_3:
        /*0018*/ 	.byte	0x04, 0x12
        /*001a*/ 	.short	(.L_5 - .L_4)
	.align		4
.L_4:
        /*001c*/ 	.word	index@(_Z21compute_output_vectorPdi)
        /*0020*/ 	.word	0x00000000
.L_5:


//--------------------- .nv.compat                --------------------------
	.section	.nv.compat,"",@"SHT_CUDA_COMPAT_INFO"
	.align	4
        /*0000*/ 	.byte	0x02, 0x09, 0x00, 0x00, 0x02, 0x02, 0x01, 0x00, 0x02, 0x05, 0x05, 0x00, 0x03, 0x07, 0x01, 0x01
        /*0010*/ 	.byte	0x02, 0x03, 0x00, 0x00, 0x02, 0x06, 0x01, 0x00, 0x04, 0x0b, 0x08, 0x00, 0x09, 0x00, 0x00, 0x00
        /*0020*/ 	.byte	0x00, 0x00, 0x00, 0x00


//--------------------- .nv.info._Z21compute_output_vectorPdi --------------------------
	.section	.nv.info._Z21compute_output_vectorPdi,"",@"SHT_CUDA_INFO"
	.sectionflags	@""
	.align	4


	//----- nvinfo : EIATTR_CUDA_API_VERSION
	.align		4
        /*0000*/ 	.byte	0x04, 0x37
        /*0002*/ 	.short	(.L_7 - .L_6)
.L_6:
        /*0004*/ 	.word	0x00000082


	//----- nvinfo : EIATTR_KPARAM_INFO
	.align		4
.L_7:
        /*0008*/ 	.byte	0x04, 0x17
        /*000a*/ 	.short	(.L_9 - .L_8)
.L_8:
        /*000c*/ 	.word	0x00000000
        /*0010*/ 	.short	0x0001
        /*0012*/ 	.short	0x0008
        /*0014*/ 	.byte	0x00, 0xf0, 0x11, 0x00


	//----- nvinfo : EIATTR_KPARAM_INFO
	.align		4
.L_9:
        /*0018*/ 	.byte	0x04, 0x17
        /*001a*/ 	.short	(.L_11 - .L_10)
.L_10:
        /*001c*/ 	.word	0x00000000
        /*0020*/ 	.short	0x0000
        /*0022*/ 	.short	0x0000
        /*0024*/ 	.byte	0x00, 0xf5, 0x21, 0x00


	//----- nvinfo : EIATTR_SPARSE_MMA_MASK
	.align		4
.L_11:
        /*0028*/ 	.byte	0x03, 0x50
        /*002a*/ 	.short	0x0000


	//----- nvinfo : EIATTR_MAXREG_COUNT
	.align		4
        /*002c*/ 	.byte	0x03, 0x1b
        /*002e*/ 	.short	0x00ff


	//----- nvinfo : EIATTR_MERCURY_ISA_VERSION
	.align		4
        /*0030*/ 	.byte	0x03, 0x5f
        /*0032*/ 	.short	0x0101


	//----- nvinfo : EIATTR_VRC_CTA_INIT_COUNT
	.align		4
        /*0034*/ 	.byte	0x02, 0x4a
	.zero		1
	.zero		1


	//----- nvinfo : EIATTR_EXIT_INSTR_OFFSETS
	.align		4
        /*0038*/ 	.byte	0x04, 0x1c
        /*003a*/ 	.short	(.L_13 - .L_12)


	//   ....[0]....
.L_12:
        /*003c*/ 	.word	0x00000070


	//   ....[1]....
        /*0040*/ 	.word	0x00000100


	//----- nvinfo : EIATTR_CBANK_PARAM_SIZE
	.align		4
.L_13:
        /*0044*/ 	.byte	0x03, 0x19
        /*0046*/ 	.short	0x000c


	//----- nvinfo : EIATTR_PARAM_CBANK
	.align		4
        /*0048*/ 	.byte	0x04, 0x0a
        /*004a*/ 	.short	(.L_15 - .L_14)
	.align		4
.L_14:
        /*004c*/ 	.word	index@(.nv.constant0._Z21compute_output_vectorPdi)
        /*0050*/ 	.short	0x0380
        /*0052*/ 	.short	0x000c


	//----- nvinfo : EIATTR_SW_WAR
	.align		4
.L_15:
        /*0054*/ 	.byte	0x04, 0x36
        /*0056*/ 	.short	(.L_17 - .L_16)
.L_16:
        /*0058*/ 	.word	0x00000008
.L_17:


//--------------------- .nv.callgraph             --------------------------
	.section	.nv.callgraph,"",@"SHT_CUDA_CALLGRAPH"
	.align	4
	.sectionentsize	8
	.align		4
        /*0000*/ 	.word	0x00000000
	.align		4
        /*0004*/ 	.word	0xffffffff
	.align		4
        /*0008*/ 	.word	0x00000000
	.align		4
        /*000c*/ 	.word	0xfffffffe
	.align		4
        /*0010*/ 	.word	0x00000000
	.align		4
        /*0014*/ 	.word	0xfffffffd
	.align		4
        /*0018*/ 	.word	0x00000000
	.align		4
        /*001c*/ 	.word	0xfffffffc


//--------------------- .text._Z21compute_output_vectorPdi --------------------------
	.section	.text._Z21compute_output_vectorPdi,"ax",@progbits
	.align	128
        .global         _Z21compute_output_vectorPdi
        .type           _Z21compute_output_vectorPdi,@function
        .size           _Z21compute_output_vectorPdi,(.L_x_1 - _Z21compute_output_vectorPdi)
        .other          _Z21compute_output_vectorPdi,@"STO_CUDA_ENTRY STV_DEFAULT"
_Z21compute_output_vectorPdi:
.text._Z21compute_output_vectorPdi:
[----:B------:R-:W-:Y:S01]  /*0000*/  LDC R1, c[0x0][0x37c] ;  /* 0x0000df00ff017b82 */ /* 0x000fe20000000800 */
[----:B------:R-:W0:Y:S07]  /*0010*/  S2R R0, SR_TID.X ;  /* 0x0000000000007919 */ /* 0x000e2e0000002100 */
[----:B------:R-:W0:Y:S01]  /*0020*/  S2UR UR4, SR_CTAID.X ;  /* 0x00000000000479c3 */ /* 0x000e220000002500 */
[----:B------:R-:W1:Y:S07]  /*0030*/  LDCU UR5, c[0x0][0x388] ;  /* 0x00007100ff0577ac */ /* 0x000e6e0008000800 */
[----:B------:R-:W0:Y:S02]  /*0040*/  LDC R7, c[0x0][0x360] ;  /* 0x0000d800ff077b82 */ /* 0x000e240000000800 */
[----:B0-----:R-:W-:-:S05]  /*0050*/  IMAD R7, R7, UR4, R0 ;  /* 0x0000000407077c24 */ /* 0x001fca000f8e0200 */
[----:B-1----:R-:W-:-:S13]  /*0060*/  ISETP.GE.AND P0, PT, R7, UR5, PT ;  /* 0x0000000507007c0c */ /* 0x002fda000bf06270 */
[----:B------:R-:W-:Y:S05]  /*0070*/  @P0 EXIT ;  /* 0x000000000000094d */ /* 0x000fea0003800000 */
[----:B------:R-:W0:Y:S01]  /*0080*/  LDC.64 R2, c[0x0][0x380] ;  /* 0x0000e000ff027b82 */ /* 0x000e220000000a00 */
[----:B------:R-:W1:Y:S01]  /*0090*/  LDCU.64 UR4, c[0x0][0x358] ;  /* 0x00006b00ff0477ac */ /* 0x000e620008000a00 */
[----:B------:R-:W-:-:S06]  /*00a0*/  HFMA2 R6, -RZ, RZ, 0, 0 ;  /* 0x00000000ff067431 */ /* 0x000fcc00000001ff */
[----:B------:R-:W2:Y:S01]  /*00b0*/  LDC.64 R4, c[0x0][0x380] ;  /* 0x0000e000ff047b82 */ /* 0x000ea20000000a00 */
[----:B0-----:R-:W-:Y:S01]  /*00c0*/  IMAD.WIDE R2, R7, 0x8, R2 ;  /* 0x0000000807027825 */ /* 0x001fe200078e0202 */
[----:B------:R-:W-:-:S04]  /*00d0*/  MOV R7, 0x3ff00000 ;  /* 0x3ff0000000077802 */ /* 0x000fc80000000f00 */
[----:B-1----:R-:W-:Y:S04]  /*00e0*/  STG.E.64 desc[UR4][R2.64], RZ ;  /* 0x000000ff02007986 */ /* 0x002fe8000c101b04 */
[----:B--2---:R-:W-:Y:S01]  /*00f0*/  STG.E.64 desc[UR4][R4.64], R6 ;  /* 0x0000000604007986 */ /* 0x004fe2000c101b04 */
[----:B------:R-:W-:Y:S05]  /*0100*/  EXIT ;  /* 0x000000000000794d */ /* 0x000fea0003800000 */
.L_x_0:
[----:B------:R-:W-:-:S00]  /*0110*/  BRA `(.L_x_0) ;  /* 0xfffffffc00fc7947 */ /* 0x000fc0000383ffff */
[----:B------:R-:W-:-:S00]  /*0120*/  NOP ;  /* 0x0000000000007918 */ /* 0x000fc00000000000 */
        /* <DEDUP_REMOVED lines=13> */
.L_x_1:


//--------------------- .nv.shared.reserved.0     --------------------------
	.section	.nv.shared.reserved.0,"aw",@nobits
	.weak		__nv_reservedSMEM_offset_0_alias
	.size		__nv_reservedSMEM_offset_0_alias, 0, 64
	.other		__nv_reservedSMEM_offset_0_alias,@"STO_CUDA_RESERVED_SHARED STV_DEFAULT"
__nv_reservedSMEM_offset_0_alias:
	.zero		0
	.zero		64


//--------------------- .nv.constant0._Z21compute_output_vectorPdi --------------------------
	.section	.nv.constant0._Z21compute_output_vectorPdi,"a",@progbits
	.sectionflags	@""
	.align	4
.nv.constant0._Z21compute_output_vectorPdi:
	.zero		908


//--------------------- SYMBOLS --------------------------

	.type		.nv.reservedSmem.offset0,@object
	.size		.nv.reservedSmem.offset0,0x4
